//
// Generated by NVIDIA NVVM Compiler
//
// Compiler Build ID: CL-36424714
// Cuda compilation tools, release 13.0, V13.0.88
// Based on NVVM 20.0.0
//

.version 9.0
.target sm_100
.address_size 64

	// .globl	_Z15prefixSumKernelPii
.extern .shared .align 16 .b8 temp[];

.visible .entry _Z15prefixSumKernelPii(
	.param .u64 .ptr .align 1 _Z15prefixSumKernelPii_param_0,
	.param .u32 _Z15prefixSumKernelPii_param_1
)
{
	.reg .pred 	%p<9>;
	.reg .b32 	%r<45>;
	.reg .b64 	%rd<5>;

	ld.param.u64 	%rd2, [_Z15prefixSumKernelPii_param_0];
	ld.param.u32 	%r13, [_Z15prefixSumKernelPii_param_1];
	cvta.to.global.u64 	%rd3, %rd2;
	mov.u32 	%r1, %tid.x;
	mov.u32 	%r14, %ctaid.x;
	mov.u32 	%r2, %ntid.x;
	mad.lo.s32 	%r3, %r14, %r2, %r1;
	setp.ge.s32 	%p1, %r3, %r13;
	mul.wide.s32 	%rd4, %r3, 4;
	add.s64 	%rd1, %rd3, %rd4;
	shl.b32 	%r15, %r1, 2;
	mov.u32 	%r16, temp;
	add.s32 	%r4, %r16, %r15;
	@%p1 bra 	$L__BB0_2;
	ld.global.u32 	%r18, [%rd1];
	st.shared.u32 	[%r4], %r18;
	bra.uni 	$L__BB0_3;
$L__BB0_2:
	mov.b32 	%r17, 0;
	st.shared.u32 	[%r4], %r17;
$L__BB0_3:
	bar.sync 	0;
	setp.lt.u32 	%p2, %r2, 2;
	@%p2 bra 	$L__BB0_8;
	shl.b32 	%r20, %r1, 1;
	add.s32 	%r5, %r20, 2;
	mov.b32 	%r43, 1;
$L__BB0_5:
	mul.lo.s32 	%r8, %r5, %r43;
	add.s32 	%r21, %r8, -1;
	setp.ge.u32 	%p3, %r21, %r2;
	@%p3 bra 	$L__BB0_7;
	sub.s32 	%r22, %r8, %r43;
	shl.b32 	%r23, %r22, 2;
	add.s32 	%r25, %r16, %r23;
	ld.shared.u32 	%r26, [%r25+-4];
	shl.b32 	%r27, %r43, 2;
	add.s32 	%r28, %r25, %r27;
	ld.shared.u32 	%r29, [%r28+-4];
	add.s32 	%r30, %r29, %r26;
	st.shared.u32 	[%r28+-4], %r30;
$L__BB0_7:
	bar.sync 	0;
	shl.b32 	%r43, %r43, 1;
	setp.lt.u32 	%p4, %r43, %r2;
	@%p4 bra 	$L__BB0_5;
$L__BB0_8:
	setp.lt.u32 	%p5, %r2, 2;
	@%p5 bra 	$L__BB0_13;
	shl.b32 	%r31, %r1, 1;
	add.s32 	%r6, %r31, 2;
	mov.u32 	%r44, %r2;
$L__BB0_10:
	shr.u32 	%r11, %r44, 1;
	mul.lo.s32 	%r12, %r6, %r11;
	add.s32 	%r32, %r12, %r11;
	add.s32 	%r33, %r32, -1;
	setp.ge.u32 	%p6, %r33, %r2;
	@%p6 bra 	$L__BB0_12;
	shl.b32 	%r34, %r12, 2;
	add.s32 	%r36, %r16, %r34;
	ld.shared.u32 	%r37, [%r36+-4];
	shl.b32 	%r38, %r11, 2;
	add.s32 	%r39, %r36, %r38;
	ld.shared.u32 	%r40, [%r39+-4];
	add.s32 	%r41, %r40, %r37;
	st.shared.u32 	[%r39+-4], %r41;
$L__BB0_12:
	bar.sync 	0;
	setp.gt.u32 	%p7, %r44, 3;
	mov.u32 	%r44, %r11;
	@%p7 bra 	$L__BB0_10;
$L__BB0_13:
	setp.ge.s32 	%p8, %r3, %r13;
	@%p8 bra 	$L__BB0_15;
	ld.shared.u32 	%r42, [%r4];
	st.global.u32 	[%rd1], %r42;
$L__BB0_15:
	ret;

}
	// .globl	_Z16prefixMultKernelPii
.visible .entry _Z16prefixMultKernelPii(
	.param .u64 .ptr .align 1 _Z16prefixMultKernelPii_param_0,
	.param .u32 _Z16prefixMultKernelPii_param_1
)
{
	.reg .pred 	%p<9>;
	.reg .b32 	%r<47>;
	.reg .b64 	%rd<5>;

	ld.param.u64 	%rd2, [_Z16prefixMultKernelPii_param_0];
	ld.param.u32 	%r15, [_Z16prefixMultKernelPii_param_1];
	cvta.to.global.u64 	%rd3, %rd2;
	mov.u32 	%r1, %tid.x;
	mov.u32 	%r17, %ctaid.x;
	mov.u32 	%r2, %ntid.x;
	mad.lo.s32 	%r3, %r17, %r2, %r1;
	setp.ge.s32 	%p1, %r3, %r15;
	mul.wide.s32 	%rd4, %r3, 4;
	add.s64 	%rd1, %rd3, %rd4;
	mov.b32 	%r44, 1;
	@%p1 bra 	$L__BB1_2;
	ld.global.u32 	%r44, [%rd1];
$L__BB1_2:
	shl.b32 	%r18, %r1, 2;
	mov.u32 	%r19, temp;
	add.s32 	%r6, %r19, %r18;
	st.shared.u32 	[%r6], %r44;
	bar.sync 	0;
	setp.lt.u32 	%p2, %r2, 2;
	@%p2 bra 	$L__BB1_7;
	shl.b32 	%r21, %r1, 1;
	add.s32 	%r7, %r21, 2;
	mov.b32 	%r45, 1;
$L__BB1_4:
	mul.lo.s32 	%r10, %r7, %r45;
	add.s32 	%r22, %r10, -1;
	setp.ge.u32 	%p3, %r22, %r2;
	@%p3 bra 	$L__BB1_6;
	sub.s32 	%r23, %r10, %r45;
	shl.b32 	%r24, %r23, 2;
	add.s32 	%r26, %r19, %r24;
	ld.shared.u32 	%r27, [%r26+-4];
	shl.b32 	%r28, %r45, 2;
	add.s32 	%r29, %r26, %r28;
	ld.shared.u32 	%r30, [%r29+-4];
	mul.lo.s32 	%r31, %r30, %r27;
	st.shared.u32 	[%r29+-4], %r31;
$L__BB1_6:
	bar.sync 	0;
	shl.b32 	%r45, %r45, 1;
	setp.lt.u32 	%p4, %r45, %r2;
	@%p4 bra 	$L__BB1_4;
$L__BB1_7:
	setp.lt.u32 	%p5, %r2, 2;
	@%p5 bra 	$L__BB1_12;
	shl.b32 	%r32, %r1, 1;
	add.s32 	%r8, %r32, 2;
	mov.u32 	%r46, %r2;
$L__BB1_9:
	shr.u32 	%r13, %r46, 1;
	mul.lo.s32 	%r14, %r8, %r13;
	add.s32 	%r33, %r14, %r13;
	add.s32 	%r34, %r33, -1;
	setp.ge.u32 	%p6, %r34, %r2;
	@%p6 bra 	$L__BB1_11;
	shl.b32 	%r35, %r14, 2;
	add.s32 	%r37, %r19, %r35;
	ld.shared.u32 	%r38, [%r37+-4];
	shl.b32 	%r39, %r13, 2;
	add.s32 	%r40, %r37, %r39;
	ld.shared.u32 	%r41, [%r40+-4];
	mul.lo.s32 	%r42, %r41, %r38;
	st.shared.u32 	[%r40+-4], %r42;
$L__BB1_11:
	bar.sync 	0;
	setp.gt.u32 	%p7, %r46, 3;
	mov.u32 	%r46, %r13;
	@%p7 bra 	$L__BB1_9;
$L__BB1_12:
	setp.ge.s32 	%p8, %r3, %r15;
	@%p8 bra 	$L__BB1_14;
	ld.shared.u32 	%r43, [%r6];
	st.global.u32 	[%rd1], %r43;
$L__BB1_14:
	ret;

}


// ===== COMPILED SASS (sm_100) =====

	.target	sm_100

	.elftype	@"ET_EXEC"


//--------------------- .note.nv.tkinfo           --------------------------
	.section	.note.nv.tkinfo,"",@"SHT_NOTE"
	.sectionflags	@"SHF_NOTE_NV_TKINFO"
	.tkinfo
        /*0018*/ 	.word	0x00000002
        /*0030*/ 	.string	""
        /*0030*/ 	.string	"ptxas"
        /*0030*/ 	.string	"Cuda compilation tools, release 13.0, V13.0.88"
        /*0030*/ 	.string	"Build cuda_13.0.r13.0/compiler.36424714_0"
        /*0030*/ 	.string	"-arch sm_100 -m 64 "



//--------------------- .note.nv.cuinfo           --------------------------
	.section	.note.nv.cuinfo,"",@"SHT_NOTE"
	.sectionflags	@"SHF_NOTE_NV_CUINFO"
        /*0018*/ 	.short	0x0002
        /*001a*/ 	.short	0x0064
        /*001c*/ 	.short	0x0082
	.zero		2


//--------------------- .nv.info                  --------------------------
	.section	.nv.info,"",@"SHT_CUDA_INFO"
	.align	4


	//----- nvinfo : EIATTR_REGCOUNT
	.align		4
        /*0000*/ 	.byte	0x04, 0x2f
        /*0002*/ 	.short	(.L_1 - .L_0)
	.align		4
.L_0:
        /*0004*/ 	.word	index@(_Z15prefixSumKernelPii)
        /*0008*/ 	.word	0x00000010


	//----- nvinfo : EIATTR_FRAME_SIZE
	.align		4
.L_1:
        /*000c*/ 	.byte	0x04, 0x11
        /*000e*/ 	.short	(.L_3 - .L_2)
	.align		4
.L_2:
        /*0010*/ 	.word	index@(_Z15prefixSumKernelPii)
        /*0014*/ 	.word	0x00000000


	//----- nvinfo : EIATTR_REGCOUNT
	.align		4
.L_3:
        /*0018*/ 	.byte	0x04, 0x2f
        /*001a*/ 	.short	(.L_5 - .L_4)
	.align		4
.L_4:
        /*001c*/ 	.word	index@(_Z16prefixMultKernelPii)
        /*0020*/ 	.word	0x00000010


	//----- nvinfo : EIATTR_FRAME_SIZE
	.align		4
.L_5:
        /*0024*/ 	.byte	0x04, 0x11
        /*0026*/ 	.short	(.L_7 - .L_6)
	.align		4
.L_6:
        /*0028*/ 	.word	index@(_Z16prefixMultKernelPii)
        /*002c*/ 	.word	0x00000000


	//----- nvinfo : EIATTR_MIN_STACK_SIZE
	.align		4
.L_7:
        /*0030*/ 	.byte	0x04, 0x12
        /*0032*/ 	.short	(.L_9 - .L_8)
	.align		4
.L_8:
        /*0034*/ 	.word	index@(_Z16prefixMultKernelPii)
        /*0038*/ 	.word	0x00000000


	//----- nvinfo : EIATTR_MIN_STACK_SIZE
	.align		4
.L_9:
        /*003c*/ 	.byte	0x04, 0x12
        /*003e*/ 	.short	(.L_11 - .L_10)
	.align		4
.L_10:
        /*0040*/ 	.word	index@(_Z15prefixSumKernelPii)
        /*0044*/ 	.word	0x00000000
.L_11:


//--------------------- .nv.compat                --------------------------
	.section	.nv.compat,"",@"SHT_CUDA_COMPAT_INFO"
	.align	4
        /*0000*/ 	.byte	0x02, 0x09, 0x00, 0x00, 0x02, 0x02, 0x01, 0x00, 0x02, 0x05, 0x05, 0x00, 0x03, 0x07, 0x01, 0x01
        /*0010*/ 	.byte	0x02, 0x03, 0x00, 0x00, 0x02, 0x06, 0x01, 0x00, 0x04, 0x0b, 0x08, 0x00, 0x09, 0x00, 0x00, 0x00
        /*0020*/ 	.byte	0x00, 0x00, 0x00, 0x00


//--------------------- .nv.info._Z16prefixMultKernelPii --------------------------
	.section	.nv.info._Z16prefixMultKernelPii,"",@"SHT_CUDA_INFO"
	.sectionflags	@""
	.align	4


	//----- nvinfo : EIATTR_CUDA_API_VERSION
	.align		4
        /*0000*/ 	.byte	0x04, 0x37
        /*0002*/ 	.short	(.L_13 - .L_12)
.L_12:
        /*0004*/ 	.word	0x00000082


	//----- nvinfo : EIATTR_KPARAM_INFO
	.align		4
.L_13:
        /*0008*/ 	.byte	0x04, 0x17
        /*000a*/ 	.short	(.L_15 - .L_14)
.L_14:
        /*000c*/ 	.word	0x00000000
        /*0010*/ 	.short	0x0001
        /*0012*/ 	.short	0x0008
        /*0014*/ 	.byte	0x00, 0xf0, 0x11, 0x00


	//----- nvinfo : EIATTR_KPARAM_INFO
	.align		4
.L_15:
        /*0018*/ 	.byte	0x04, 0x17
        /*001a*/ 	.short	(.L_17 - .L_16)
.L_16:
        /*001c*/ 	.word	0x00000000
        /*0020*/ 	.short	0x0000
        /*0022*/ 	.short	0x0000
        /*0024*/ 	.byte	0x00, 0xf5, 0x21, 0x00


	//----- nvinfo : EIATTR_SPARSE_MMA_MASK
	.align		4
.L_17:
        /*0028*/ 	.byte	0x03, 0x50
        /*002a*/ 	.short	0x0000


	//----- nvinfo : EIATTR_MAXREG_COUNT
	.align		4
        /*002c*/ 	.byte	0x03, 0x1b
        /*002e*/ 	.short	0x00ff


	//----- nvinfo : EIATTR_NUM_BARRIERS
	.align		4
        /*0030*/ 	.byte	0x02, 0x4c
        /*0032*/ 	.byte	0x01
	.zero		1


	//----- nvinfo : EIATTR_MERCURY_ISA_VERSION
	.align		4
        /*0034*/ 	.byte	0x03, 0x5f
        /*0036*/ 	.short	0x0101


	//----- nvinfo : EIATTR_VRC_CTA_INIT_COUNT
	.align		4
        /*0038*/ 	.byte	0x02, 0x4a
	.zero		1
	.zero		1


	//----- nvinfo : EIATTR_EXIT_INSTR_OFFSETS
	.align		4
        /*003c*/ 	.byte	0x04, 0x1c
        /*003e*/ 	.short	(.L_19 - .L_18)


	//   ....[0]....
.L_18:
        /*0040*/ 	.word	0x00000380


	//   ....[1]....
        /*0044*/ 	.word	0x000003b0


	//----- nvinfo : EIATTR_CBANK_PARAM_SIZE
	.align		4
.L_19:
        /*0048*/ 	.byte	0x03, 0x19
        /*004a*/ 	.short	0x000c


	//----- nvinfo : EIATTR_PARAM_CBANK
	.align		4
        /*004c*/ 	.byte	0x04, 0x0a
        /*004e*/ 	.short	(.L_21 - .L_20)
	.align		4
.L_20:
        /*0050*/ 	.word	index@(.nv.constant0._Z16prefixMultKernelPii)
        /*0054*/ 	.short	0x0380
        /*0056*/ 	.short	0x000c


	//----- nvinfo : EIATTR_SW_WAR
	.align		4
.L_21:
        /*0058*/ 	.byte	0x04, 0x36
        /*005a*/ 	.short	(.L_23 - .L_22)
.L_22:
        /*005c*/ 	.word	0x00000008
.L_23:


//--------------------- .nv.info._Z15prefixSumKernelPii --------------------------
	.section	.nv.info._Z15prefixSumKernelPii,"",@"SHT_CUDA_INFO"
	.sectionflags	@""
	.align	4


	//----- nvinfo : EIATTR_CUDA_API_VERSION
	.align		4
        /*0000*/ 	.byte	0x04, 0x37
        /*0002*/ 	.short	(.L_25 - .L_24)
.L_24:
        /*0004*/ 	.word	0x00000082


	//----- nvinfo : EIATTR_KPARAM_INFO
	.align		4
.L_25:
        /*0008*/ 	.byte	0x04, 0x17
        /*000a*/ 	.short	(.L_27 - .L_26)
.L_26:
        /*000c*/ 	.word	0x00000000
        /*0010*/ 	.short	0x0001
        /*0012*/ 	.short	0x0008
        /*0014*/ 	.byte	0x00, 0xf0, 0x11, 0x00


	//----- nvinfo : EIATTR_KPARAM_INFO
	.align		4
.L_27:
        /*0018*/ 	.byte	0x04, 0x17
        /*001a*/ 	.short	(.L_29 - .L_28)
.L_28:
        /*001c*/ 	.word	0x00000000
        /*0020*/ 	.short	0x0000
        /*0022*/ 	.short	0x0000
        /*0024*/ 	.byte	0x00, 0xf5, 0x21, 0x00


	//----- nvinfo : EIATTR_SPARSE_MMA_MASK
	.align		4
.L_29:
        /*0028*/ 	.byte	0x03, 0x50
        /*002a*/ 	.short	0x0000


	//----- nvinfo : EIATTR_MAXREG_COUNT
	.align		4
        /*002c*/ 	.byte	0x03, 0x1b
        /*002e*/ 	.short	0x00ff


	//----- nvinfo : EIATTR_NUM_BARRIERS
	.align		4
        /*0030*/ 	.byte	0x02, 0x4c
        /*0032*/ 	.byte	0x01
	.zero		1


	//----- nvinfo : EIATTR_MERCURY_ISA_VERSION
	.align		4
        /*0034*/ 	.byte	0x03, 0x5f
        /*0036*/ 	.short	0x0101


	//----- nvinfo : EIATTR_VRC_CTA_INIT_COUNT
	.align		4
        /*0038*/ 	.byte	0x02, 0x4a
	.zero		1
	.zero		1


	//----- nvinfo : EIATTR_EXIT_INSTR_OFFSETS
	.align		4
        /*003c*/ 	.byte	0x04, 0x1c
        /*003e*/ 	.short	(.L_31 - .L_30)


	//   ....[0]....
.L_30:
        /*0040*/ 	.word	0x00000380


	//   ....[1]....
        /*0044*/ 	.word	0x000003b0


	//----- nvinfo : EIATTR_CBANK_PARAM_SIZE
	.align		4
.L_31:
        /*0048*/ 	.byte	0x03, 0x19
        /*004a*/ 	.short	0x000c


	//----- nvinfo : EIATTR_PARAM_CBANK
	.align		4
        /*004c*/ 	.byte	0x04, 0x0a
        /*004e*/ 	.short	(.L_33 - .L_32)
	.align		4
.L_32:
        /*0050*/ 	.word	index@(.nv.constant0._Z15prefixSumKernelPii)
        /*0054*/ 	.short	0x0380
        /*0056*/ 	.short	0x000c


	//----- nvinfo : EIATTR_SW_WAR
	.align		4
.L_33:
        /*0058*/ 	.byte	0x04, 0x36
        /*005a*/ 	.short	(.L_35 - .L_34)
.L_34:
        /*005c*/ 	.word	0x00000008
.L_35:


//--------------------- .nv.callgraph             --------------------------
	.section	.nv.callgraph,"",@"SHT_CUDA_CALLGRAPH"
	.align	4
	.sectionentsize	8
	.align		4
        /*0000*/ 	.word	0x00000000
	.align		4
        /*0004*/ 	.word	0xffffffff
	.align		4
        /*0008*/ 	.word	0x00000000
	.align		4
        /*000c*/ 	.word	0xfffffffe
	.align		4
        /*0010*/ 	.word	0x00000000
	.align		4
        /*0014*/ 	.word	0xfffffffd
	.align		4
        /*0018*/ 	.word	0x00000000
	.align		4
        /*001c*/ 	.word	0xfffffffc


//--------------------- .text._Z16prefixMultKernelPii --------------------------
	.section	.text._Z16prefixMultKernelPii,"ax",@progbits
	.align	128
        .global         _Z16prefixMultKernelPii
        .type           _Z16prefixMultKernelPii,@function
        .size           _Z16prefixMultKernelPii,(.L_x_8 - _Z16prefixMultKernelPii)
        .other          _Z16prefixMultKernelPii,@"STO_CUDA_ENTRY STV_DEFAULT"
_Z16prefixMultKernelPii:
.text._Z16prefixMultKernelPii:
[----:B------:R-:W-:Y:S01]  /*0000*/  LDC R1, c[0x0][0x37c] ;  /* 0x0000df00ff017b82 */ /* 0x000fe20000000800 */
[----:B------:R-:W0:Y:S07]  /*0010*/  S2R R8, SR_TID.X ;  /* 0x0000000000087919 */ /* 0x000e2e0000002100 */
[----:B------:R-:W0:Y:S01]  /*0020*/  S2UR UR4, SR_CTAID.X ;  /* 0x00000000000479c3 */ /* 0x000e220000002500 */
[----:B------:R-:W1:Y:S01]  /*0030*/  LDCU UR5, c[0x0][0x388] ;  /* 0x00007100ff0577ac */ /* 0x000e620008000800 */
[----:B------:R-:W-:Y:S01]  /*0040*/  IMAD.MOV.U32 R0, RZ, RZ, 0x1 ;  /* 0x00000001ff007424 */ /* 0x000fe200078e00ff */
[----:B------:R-:W2:Y:S05]  /*0050*/  LDCU.64 UR6, c[0x0][0x358] ;  /* 0x00006b00ff0677ac */ /* 0x000eaa0008000a00 */
[----:B------:R-:W0:Y:S08]  /*0060*/  LDC R13, c[0x0][0x360] ;  /* 0x0000d800ff0d7b82 */ /* 0x000e300000000800 */
[----:B------:R-:W3:Y:S01]  /*0070*/  LDC.64 R2, c[0x0][0x380] ;  /* 0x0000e000ff027b82 */ /* 0x000ee20000000a00 */
[----:B0-----:R-:W-:-:S05]  /*0080*/  IMAD R5, R13, UR4, R8 ;  /* 0x000000040d057c24 */ /* 0x001fca000f8e0208 */
[C---:B-1----:R-:W-:Y:S01]  /*0090*/  ISETP.GE.AND P0, PT, R5.reuse, UR5, PT ;  /* 0x0000000505007c0c */ /* 0x042fe2000bf06270 */
[----:B---3--:R-:W-:-:S12]  /*00a0*/  IMAD.WIDE R2, R5, 0x4, R2 ;  /* 0x0000000405027825 */ /* 0x008fd800078e0202 */
[----:B--2---:R-:W2:Y:S01]  /*00b0*/  @!P0 LDG.E R0, desc[UR6][R2.64] ;  /* 0x0000000602008981 */ /* 0x004ea2000c1e1900 */
[----:B------:R-:W0:Y:S01]  /*00c0*/  S2UR UR5, SR_CgaCtaId ;  /* 0x00000000000579c3 */ /* 0x000e220000008800 */
[----:B------:R-:W-:Y:S01]  /*00d0*/  UMOV UR4, 0x400 ;  /* 0x0000040000047882 */ /* 0x000fe20000000000 */
[----:B------:R-:W-:Y:S01]  /*00e0*/  ISETP.GE.U32.AND P0, PT, R13, 0x2, PT ;  /* 0x000000020d00780c */ /* 0x000fe20003f06070 */
[----:B0-----:R-:W-:-:S06]  /*00f0*/  ULEA UR4, UR5, UR4, 0x18 ;  /* 0x0000000405047291 */ /* 0x001fcc000f8ec0ff */
[----:B------:R-:W-:-:S05]  /*0100*/  LEA R7, R8, UR4, 0x2 ;  /* 0x0000000408077c11 */ /* 0x000fca000f8e10ff */
[----:B--2---:R0:W-:Y:S01]  /*0110*/  STS [R7], R0 ;  /* 0x0000000007007388 */ /* 0x0041e20000000800 */
[----:B------:R-:W-:Y:S06]  /*0120*/  BAR.SYNC.DEFER_BLOCKING 0x0 ;  /* 0x0000000000007b1d */ /* 0x000fec0000010000 */
[----:B------:R-:W-:Y:S05]  /*0130*/  @!P0 BRA `(.L_x_0) ;  /* 0x0000000000888947 */ /* 0x000fea0003800000 */
[----:B0-----:R-:W-:Y:S01]  /*0140*/  LEA R0, R8, 0x2, 0x1 ;  /* 0x0000000208007811 */ /* 0x001fe200078e08ff */
[----:B------:R-:W-:-:S07]  /*0150*/  IMAD.MOV.U32 R9, RZ, RZ, 0x1 ;  /* 0x00000001ff097424 */ /* 0x000fce00078e00ff */
.L_x_1:
[----:B------:R-:W-:-:S04]  /*0160*/  IMAD R6, R0, R9, RZ ;  /* 0x0000000900067224 */ /* 0x000fc800078e02ff */
[----:B------:R-:W-:-:S05]  /*0170*/  VIADD R4, R6, 0xffffffff ;  /* 0xffffffff06047836 */ /* 0x000fca0000000000 */
[----:B------:R-:W-:-:S13]  /*0180*/  ISETP.GE.U32.AND P0, PT, R4, R13, PT ;  /* 0x0000000d0400720c */ /* 0x000fda0003f06070 */
[----:B------:R-:W-:-:S05]  /*0190*/  @!P0 IMAD.IADD R4, R6, 0x1, -R9 ;  /* 0x0000000106048824 */ /* 0x000fca00078e0a09 */
[----:B------:R-:W-:-:S05]  /*01a0*/  @!P0 LEA R4, R4, UR4, 0x2 ;  /* 0x0000000404048c11 */ /* 0x000fca000f8e10ff */
[C---:B------:R-:W-:Y:S02]  /*01b0*/  @!P0 IMAD R6, R9.reuse, 0x4, R4 ;  /* 0x0000000409068824 */ /* 0x040fe400078e0204 */
[----:B------:R-:W-:Y:S01]  /*01c0*/  @!P0 LDS R4, [R4+-0x4] ;  /* 0xfffffc0004048984 */ /* 0x000fe20000000800 */
[----:B------:R-:W-:-:S03]  /*01d0*/  IMAD.SHL.U32 R9, R9, 0x2, RZ ;  /* 0x0000000209097824 */ /* 0x000fc600078e00ff */
[----:B------:R-:W0:Y:S02]  /*01e0*/  @!P0 LDS R11, [R6+-0x4] ;  /* 0xfffffc00060b8984 */ /* 0x000e240000000800 */
[----:B0-----:R-:W-:-:S05]  /*01f0*/  @!P0 IMAD R11, R4, R11, RZ ;  /* 0x0000000b040b8224 */ /* 0x001fca00078e02ff */
[----:B------:R0:W-:Y:S01]  /*0200*/  @!P0 STS [R6+-0x4], R11 ;  /* 0xfffffc0b06008388 */ /* 0x0001e20000000800 */
[----:B------:R-:W-:Y:S01]  /*0210*/  BAR.SYNC.DEFER_BLOCKING 0x0 ;  /* 0x0000000000007b1d */ /* 0x000fe20000010000 */
[----:B------:R-:W-:-:S13]  /*0220*/  ISETP.GE.U32.AND P0, PT, R9, R13, PT ;  /* 0x0000000d0900720c */ /* 0x000fda0003f06070 */
[----:B0-----:R-:W-:Y:S05]  /*0230*/  @!P0 BRA `(.L_x_1) ;  /* 0xfffffffc00c88947 */ /* 0x001fea000383ffff */
[----:B------:R-:W-:-:S13]  /*0240*/  ISETP.GE.U32.AND P0, PT, R13, 0x2, PT ;  /* 0x000000020d00780c */ /* 0x000fda0003f06070 */
[----:B------:R-:W-:Y:S05]  /*0250*/  @!P0 BRA `(.L_x_0) ;  /* 0x0000000000408947 */ /* 0x000fea0003800000 */
[----:B------:R-:W-:Y:S01]  /*0260*/  LEA R8, R8, 0x2, 0x1 ;  /* 0x0000000208087811 */ /* 0x000fe200078e08ff */
[----:B------:R-:W-:-:S07]  /*0270*/  IMAD.MOV.U32 R0, RZ, RZ, R13 ;  /* 0x000000ffff007224 */ /* 0x000fce00078e000d */
.L_x_2:
[----:B------:R-:W-:-:S05]  /*0280*/  SHF.R.U32.HI R11, RZ, 0x1, R0 ;  /* 0x00000001ff0b7819 */ /* 0x000fca0000011600 */
[----:B------:R-:W-:-:S05]  /*0290*/  IMAD R6, R8, R11, RZ ;  /* 0x0000000b08067224 */ /* 0x000fca00078e02ff */
[----:B------:R-:W-:-:S04]  /*02a0*/  IADD3 R4, PT, PT, R6, -0x1, R11 ;  /* 0xffffffff06047810 */ /* 0x000fc80007ffe00b */
[----:B------:R-:W-:-:S13]  /*02b0*/  ISETP.GE.U32.AND P0, PT, R4, R13, PT ;  /* 0x0000000d0400720c */ /* 0x000fda0003f06070 */
[----:B------:R-:W-:-:S05]  /*02c0*/  @!P0 LEA R4, R6, UR4, 0x2 ;  /* 0x0000000406048c11 */ /* 0x000fca000f8e10ff */
[----:B------:R-:W-:Y:S02]  /*02d0*/  @!P0 IMAD R6, R11, 0x4, R4 ;  /* 0x000000040b068824 */ /* 0x000fe400078e0204 */
[----:B------:R-:W-:Y:S04]  /*02e0*/  @!P0 LDS R4, [R4+-0x4] ;  /* 0xfffffc0004048984 */ /* 0x000fe80000000800 */
[----:B------:R-:W0:Y:S02]  /*02f0*/  @!P0 LDS R9, [R6+-0x4] ;  /* 0xfffffc0006098984 */ /* 0x000e240000000800 */
[----:B0-----:R-:W-:-:S05]  /*0300*/  @!P0 IMAD R9, R4, R9, RZ ;  /* 0x0000000904098224 */ /* 0x001fca00078e02ff */
[----:B------:R1:W-:Y:S01]  /*0310*/  @!P0 STS [R6+-0x4], R9 ;  /* 0xfffffc0906008388 */ /* 0x0003e20000000800 */
[----:B------:R-:W-:Y:S01]  /*0320*/  BAR.SYNC.DEFER_BLOCKING 0x0 ;  /* 0x0000000000007b1d */ /* 0x000fe20000010000 */
[----:B------:R-:W-:Y:S01]  /*0330*/  ISETP.GT.U32.AND P0, PT, R0, 0x3, PT ;  /* 0x000000030000780c */ /* 0x000fe20003f04070 */
[----:B------:R-:W-:-:S12]  /*0340*/  IMAD.MOV.U32 R0, RZ, RZ, R11 ;  /* 0x000000ffff007224 */ /* 0x000fd800078e000b */
[----:B-1----:R-:W-:Y:S05]  /*0350*/  @P0 BRA `(.L_x_2) ;  /* 0xfffffffc00c80947 */ /* 0x002fea000383ffff */
.L_x_0:
[----:B------:R-:W1:Y:S02]  /*0360*/  LDCU UR4, c[0x0][0x388] ;  /* 0x00007100ff0477ac */ /* 0x000e640008000800 */
[----:B-1----:R-:W-:-:S13]  /*0370*/  ISETP.GE.AND P0, PT, R5, UR4, PT ;  /* 0x0000000405007c0c */ /* 0x002fda000bf06270 */
[----:B------:R-:W-:Y:S05]  /*0380*/  @P0 EXIT ;  /* 0x000000000000094d */ /* 0x000fea0003800000 */
[----:B0-----:R-:W0:Y:S04]  /*0390*/  LDS R7, [R7] ;  /* 0x0000000007077984 */ /* 0x001e280000000800 */
[----:B0-----:R-:W-:Y:S01]  /*03a0*/  STG.E desc[UR6][R2.64], R7 ;  /* 0x0000000702007986 */ /* 0x001fe2000c101906 */
[----:B------:R-:W-:Y:S05]  /*03b0*/  EXIT ;  /* 0x000000000000794d */ /* 0x000fea0003800000 */
.L_x_3:
[----:B------:R-:W-:-:S00]  /*03c0*/  BRA `(.L_x_3) ;  /* 0xfffffffc00fc7947 */ /* 0x000fc0000383ffff */
[----:B------:R-:W-:-:S00]  /*03d0*/  NOP ;  /* 0x0000000000007918 */ /* 0x000fc00000000000 */
        /* <DEDUP_REMOVED lines=10> */
.L_x_8:


//--------------------- .text._Z15prefixSumKernelPii --------------------------
	.section	.text._Z15prefixSumKernelPii,"ax",@progbits
	.align	128
        .global         _Z15prefixSumKernelPii
        .type           _Z15prefixSumKernelPii,@function
        .size           _Z15prefixSumKernelPii,(.L_x_9 - _Z15prefixSumKernelPii)
        .other          _Z15prefixSumKernelPii,@"STO_CUDA_ENTRY STV_DEFAULT"
_Z15prefixSumKernelPii:
.text._Z15prefixSumKernelPii:
[----:B------:R-:W-:Y:S01]  /*0000*/  LDC R1, c[0x0][0x37c] ;  /* 0x0000df00ff017b82 */ /* 0x000fe20000000800 */
[----:B------:R-:W0:Y:S07]  /*0010*/  S2R R10, SR_TID.X ;  /* 0x00000000000a7919 */ /* 0x000e2e0000002100 */
[----:B------:R-:W0:Y:S01]  /*0020*/  S2UR UR4, SR_CTAID.X ;  /* 0x00000000000479c3 */ /* 0x000e220000002500 */
[----:B------:R-:W1:Y:S01]  /*0030*/  LDCU UR5, c[0x0][0x388] ;  /* 0x00007100ff0577ac */ /* 0x000e620008000800 */
[----:B------:R-:W2:Y:S06]  /*0040*/  LDCU.64 UR6, c[0x0][0x358] ;  /* 0x00006b00ff0677ac */ /* 0x000eac0008000a00 */
[----:B------:R-:W0:Y:S08]  /*0050*/  LDC R11, c[0x0][0x360] ;  /* 0x0000d800ff0b7b82 */ /* 0x000e300000000800 */
[----:B------:R-:W3:Y:S01]  /*0060*/  LDC.64 R2, c[0x0][0x380] ;  /* 0x0000e000ff027b82 */ /* 0x000ee20000000a00 */
[----:B0-----:R-:W-:-:S05]  /*0070*/  IMAD R5, R11, UR4, R10 ;  /* 0x000000040b057c24 */ /* 0x001fca000f8e020a */
[C---:B-1----:R-:W-:Y:S01]  /*0080*/  ISETP.GE.AND P0, PT, R5.reuse, UR5, PT ;  /* 0x0000000505007c0c */ /* 0x042fe2000bf06270 */
[----:B---3--:R-:W-:-:S12]  /*0090*/  IMAD.WIDE R2, R5, 0x4, R2 ;  /* 0x0000000405027825 */ /* 0x008fd800078e0202 */
[----:B--2---:R-:W2:Y:S01]  /*00a0*/  @!P0 LDG.E R7, desc[UR6][R2.64] ;  /* 0x0000000602078981 */ /* 0x004ea2000c1e1900 */
[----:B------:R-:W0:Y:S01]  /*00b0*/  S2UR UR5, SR_CgaCtaId ;  /* 0x00000000000579c3 */ /* 0x000e220000008800 */
[----:B------:R-:W-:Y:S02]  /*00c0*/  UMOV UR4, 0x400 ;  /* 0x0000040000047882 */ /* 0x000fe40000000000 */
[----:B0-----:R-:W-:-:S06]  /*00d0*/  ULEA UR4, UR5, UR4, 0x18 ;  /* 0x0000000405047291 */ /* 0x001fcc000f8ec0ff */
[----:B------:R-:W-:-:S05]  /*00e0*/  LEA R0, R10, UR4, 0x2 ;  /* 0x000000040a007c11 */ /* 0x000fca000f8e10ff */
[----:B--2---:R0:W-:Y:S04]  /*00f0*/  @!P0 STS [R0], R7 ;  /* 0x0000000700008388 */ /* 0x0041e80000000800 */
[----:B------:R0:W-:Y:S01]  /*0100*/  @P0 STS [R0], RZ ;  /* 0x000000ff00000388 */ /* 0x0001e20000000800 */
[----:B------:R-:W-:Y:S01]  /*0110*/  BAR.SYNC.DEFER_BLOCKING 0x0 ;  /* 0x0000000000007b1d */ /* 0x000fe20000010000 */
[----:B------:R-:W-:-:S13]  /*0120*/  ISETP.GE.U32.AND P0, PT, R11, 0x2, PT ;  /* 0x000000020b00780c */ /* 0x000fda0003f06070 */
[----:B0-----:R-:W-:Y:S05]  /*0130*/  @!P0 BRA `(.L_x_4) ;  /* 0x0000000000888947 */ /* 0x001fea0003800000 */
[----:B------:R-:W-:Y:S01]  /*0140*/  LEA R4, R10, 0x2, 0x1 ;  /* 0x000000020a047811 */ /* 0x000fe200078e08ff */
[----:B------:R-:W-:-:S07]  /*0150*/  IMAD.MOV.U32 R7, RZ, RZ, 0x1 ;  /* 0x00000001ff077424 */ /* 0x000fce00078e00ff */
.L_x_5:
        /* <DEDUP_REMOVED lines=9> */
[----:B0-----:R-:W-:-:S05]  /*01f0*/  @!P0 IMAD.IADD R9, R6, 0x1, R9 ;  /* 0x0000000106098824 */ /* 0x001fca00078e0209 */
        /* <DEDUP_REMOVED lines=8> */
.L_x_6:
        /* <DEDUP_REMOVED lines=8> */
[----:B0-----:R-:W-:-:S05]  /*0300*/  @!P0 IMAD.IADD R8, R6, 0x1, R9 ;  /* 0x0000000106088824 */ /* 0x001fca00078e0209 */
[----:B------:R0:W-:Y:S01]  /*0310*/  @!P0 STS [R7+-0x4], R8 ;  /* 0xfffffc0807008388 */ /* 0x0001e20000000800 */
[----:B------:R-:W-:Y:S01]  /*0320*/  BAR.SYNC.DEFER_BLOCKING 0x0 ;  /* 0x0000000000007b1d */ /* 0x000fe20000010000 */
[----:B------:R-:W-:Y:S01]  /*0330*/  ISETP.GT.U32.AND P0, PT, R4, 0x3, PT ;  /* 0x000000030400780c */ /* 0x000fe20003f04070 */
[----:B------:R-:W-:-:S12]  /*0340*/  IMAD.MOV.U32 R4, RZ, RZ, R13 ;  /* 0x000000ffff047224 */ /* 0x000fd800078e000d */
[----:B0-----:R-:W-:Y:S05]  /*0350*/  @P0 BRA `(.L_x_6) ;  /* 0xfffffffc00c80947 */ /* 0x001fea000383ffff */
.L_x_4:
[----:B------:R-:W0:Y:S02]  /*0360*/  LDCU UR4, c[0x0][0x388] ;  /* 0x00007100ff0477ac */ /* 0x000e240008000800 */
[----:B0-----:R-:W-:-:S13]  /*0370*/  ISETP.GE.AND P0, PT, R5, UR4, PT ;  /* 0x0000000405007c0c */ /* 0x001fda000bf06270 */
[----:B------:R-:W-:Y:S05]  /*0380*/  @P0 EXIT ;  /* 0x000000000000094d */ /* 0x000fea0003800000 */
[----:B------:R-:W0:Y:S04]  /*0390*/  LDS R5, [R0] ;  /* 0x0000000000057984 */ /* 0x000e280000000800 */
[----:B0-----:R-:W-:Y:S01]  /*03a0*/  STG.E desc[UR6][R2.64], R5 ;  /* 0x0000000502007986 */ /* 0x001fe2000c101906 */
[----:B------:R-:W-:Y:S05]  /*03b0*/  EXIT ;  /* 0x000000000000794d */ /* 0x000fea0003800000 */
.L_x_7:
        /* <DEDUP_REMOVED lines=12> */
.L_x_9:


//--------------------- .nv.shared._Z16prefixMultKernelPii --------------------------
	.section	.nv.shared._Z16prefixMultKernelPii,"aw",@nobits
	.sectionflags	@""
	.align	16
	.zero		1024


//--------------------- .nv.shared.reserved.0     --------------------------
	.section	.nv.shared.reserved.0,"aw",@nobits
	.weak		__nv_reservedSMEM_offset_0_alias
	.size		__nv_reservedSMEM_offset_0_alias, 0, 64
	.other		__nv_reservedSMEM_offset_0_alias,@"STO_CUDA_RESERVED_SHARED STV_DEFAULT"
__nv_reservedSMEM_offset_0_alias:
	.zero		0
	.zero		64


//--------------------- .nv.shared._Z15prefixSumKernelPii --------------------------
	.section	.nv.shared._Z15prefixSumKernelPii,"aw",@nobits
	.sectionflags	@""
	.align	16
	.zero		1024


//--------------------- .nv.constant0._Z16prefixMultKernelPii --------------------------
	.section	.nv.constant0._Z16prefixMultKernelPii,"a",@progbits
	.sectionflags	@""
	.align	4
.nv.constant0._Z16prefixMultKernelPii:
	.zero		908


//--------------------- .nv.constant0._Z15prefixSumKernelPii --------------------------
	.section	.nv.constant0._Z15prefixSumKernelPii,"a",@progbits
	.sectionflags	@""
	.align	4
.nv.constant0._Z15prefixSumKernelPii:
	.zero		908


//--------------------- SYMBOLS --------------------------

	.type		.nv.reservedSmem.offset0,@object
	.size		.nv.reservedSmem.offset0,0x4
	.type		.nv.reservedSmem.cap,@object
	.size		.nv.reservedSmem.cap,0x4
